	.headerflags	@"EF_CUDA_TEXMODE_UNIFIED EF_CUDA_64BIT_ADDRESS EF_CUDA_ACCELERATORS EF_CUDA_SM90 EF_CUDA_VIRTUAL_SM(EF_CUDA_SM90)"
	.elftype	@"ET_EXEC"


//--------------------- .nv.info                  --------------------------
	.section	.nv.info,"",@"SHT_CUDA_INFO"
	.align	4


	//----- nvinfo : EIATTR_REGCOUNT
	.align		4
        /*0000*/ 	.byte	0x04, 0x2f
        /*0002*/ 	.short	(.L_2 - .L_1)
	.align		4
.L_1:
        /*0004*/ 	.word	index@(triton_per_fused_native_group_norm_38)
        /*0008*/ 	.word	0x00000015


	//----- nvinfo : EIATTR_MIN_STACK_SIZE
	.align		4
.L_2:
        /*000c*/ 	.byte	0x04, 0x12
        /*000e*/ 	.short	(.L_4 - .L_3)
	.align		4
.L_3:
        /*0010*/ 	.word	index@(triton_per_fused_native_group_norm_38)
        /*0014*/ 	.word	0x00000000


	//----- nvinfo : EIATTR_FRAME_SIZE
	.align		4
.L_4:
        /*0018*/ 	.byte	0x04, 0x11
        /*001a*/ 	.short	(.L_6 - .L_5)
	.align		4
.L_5:
        /*001c*/ 	.word	index@(triton_per_fused_native_group_norm_38)
        /*0020*/ 	.word	0x00000000


	//----- nvinfo : EIATTR_MIN_STACK_SIZE
	.align		4
.L_6:
        /*0024*/ 	.byte	0x04, 0x12
        /*0026*/ 	.short	(.L_8 - .L_7)
	.align		4
.L_7:
        /*0028*/ 	.word	index@(triton_per_fused_native_group_norm_38)
        /*002c*/ 	.word	0x00000000
.L_8:


//--------------------- .nv.info.triton_per_fused_native_group_norm_38 --------------------------
	.section	.nv.info.triton_per_fused_native_group_norm_38,"",@"SHT_CUDA_INFO"
	.sectionflags	@""
	.align	4


	//----- nvinfo : EIATTR_CUDA_API_VERSION
	.align		4
        /*0000*/ 	.byte	0x04, 0x37
        /*0002*/ 	.short	(.L_10 - .L_9)
.L_9:
        /*0004*/ 	.word	0x0000007c


	//----- nvinfo : EIATTR_KPARAM_INFO
	.align		4
.L_10:
        /*0008*/ 	.byte	0x04, 0x17
        /*000a*/ 	.short	(.L_12 - .L_11)
.L_11:
        /*000c*/ 	.word	0x00000000
        /*0010*/ 	.short	0x0005
        /*0012*/ 	.short	0x0024
        /*0014*/ 	.byte	0x00, 0xf0, 0x11, 0x00


	//----- nvinfo : EIATTR_KPARAM_INFO
	.align		4
.L_12:
        /*0018*/ 	.byte	0x04, 0x17
        /*001a*/ 	.short	(.L_14 - .L_13)
.L_13:
        /*001c*/ 	.word	0x00000000
        /*0020*/ 	.short	0x0004
        /*0022*/ 	.short	0x0020
        /*0024*/ 	.byte	0x00, 0xf0, 0x11, 0x00


	//----- nvinfo : EIATTR_KPARAM_INFO
	.align		4
.L_14:
        /*0028*/ 	.byte	0x04, 0x17
        /*002a*/ 	.short	(.L_16 - .L_15)
.L_15:
        /*002c*/ 	.word	0x00000000
        /*0030*/ 	.short	0x0003
        /*0032*/ 	.short	0x0018
        /*0034*/ 	.byte	0x00, 0xf4, 0x21, 0x00


	//----- nvinfo : EIATTR_KPARAM_INFO
	.align		4
.L_16:
        /*0038*/ 	.byte	0x04, 0x17
        /*003a*/ 	.short	(.L_18 - .L_17)
.L_17:
        /*003c*/ 	.word	0x00000000
        /*0040*/ 	.short	0x0002
        /*0042*/ 	.short	0x0010
        /*0044*/ 	.byte	0x00, 0xf4, 0x21, 0x00


	//----- nvinfo : EIATTR_KPARAM_INFO
	.align		4
.L_18:
        /*0048*/ 	.byte	0x04, 0x17
        /*004a*/ 	.short	(.L_20 - .L_19)
.L_19:
        /*004c*/ 	.word	0x00000000
        /*0050*/ 	.short	0x0001
        /*0052*/ 	.short	0x0008
        /*0054*/ 	.byte	0x00, 0xf4, 0x21, 0x00


	//----- nvinfo : EIATTR_KPARAM_INFO
	.align		4
.L_20:
        /*0058*/ 	.byte	0x04, 0x17
        /*005a*/ 	.short	(.L_22 - .L_21)
.L_21:
        /*005c*/ 	.word	0x00000000
        /*0060*/ 	.short	0x0000
        /*0062*/ 	.short	0x0000
        /*0064*/ 	.byte	0x00, 0xf4, 0x21, 0x00


	//----- nvinfo : EIATTR_SPARSE_MMA_MASK
	.align		4
.L_22:
        /*0068*/ 	.byte	0x03, 0x50
        /*006a*/ 	.short	0x0000


	//----- nvinfo : EIATTR_MAXREG_COUNT
	.align		4
        /*006c*/ 	.byte	0x03, 0x1b
        /*006e*/ 	.short	0x00ff


	//----- nvinfo : EIATTR_COOP_GROUP_MASK_REGIDS
	.align		4
        /*0070*/ 	.byte	0x04, 0x29
        /*0072*/ 	.short	(.L_24 - .L_23)


	//   ....[0]....
.L_23:
        /*0074*/ 	.word	0xffffffff


	//   ....[1]....
        /*0078*/ 	.word	0xffffffff


	//   ....[2]....
        /*007c*/ 	.word	0xffffffff


	//   ....[3]....
        /*0080*/ 	.word	0xffffffff


	//   ....[4]....
        /*0084*/ 	.word	0xffffffff


	//   ....[5]....
        /*0088*/ 	.word	0xffffffff


	//   ....[6]....
        /*008c*/ 	.word	0xffffffff


	//   ....[7]....
        /*0090*/ 	.word	0xffffffff


	//   ....[8]....
        /*0094*/ 	.word	0xffffffff


	//   ....[9]....
        /*0098*/ 	.word	0xffffffff


	//   ....[10]....
        /*009c*/ 	.word	0xffffffff


	//   ....[11]....
        /*00a0*/ 	.word	0xffffffff


	//----- nvinfo : EIATTR_COOP_GROUP_INSTR_OFFSETS
	.align		4
.L_24:
        /*00a4*/ 	.byte	0x04, 0x28
        /*00a6*/ 	.short	(.L_26 - .L_25)


	//   ....[0]....
.L_25:
        /*00a8*/ 	.word	0x000001b0


	//   ....[1]....
        /*00ac*/ 	.word	0x000001d0


	//   ....[2]....
        /*00b0*/ 	.word	0x00000200


	//   ....[3]....
        /*00b4*/ 	.word	0x00000220


	//   ....[4]....
        /*00b8*/ 	.word	0x00000250


	//   ....[5]....
        /*00bc*/ 	.word	0x000002d0


	//   ....[6]....
        /*00c0*/ 	.word	0x000003c0


	//   ....[7]....
        /*00c4*/ 	.word	0x000003e0


	//   ....[8]....
        /*00c8*/ 	.word	0x00000400


	//   ....[9]....
        /*00cc*/ 	.word	0x00000420


	//   ....[10]....
        /*00d0*/ 	.word	0x00000450


	//   ....[11]....
        /*00d4*/ 	.word	0x000004e0


	//----- nvinfo : EIATTR_EXIT_INSTR_OFFSETS
	.align		4
.L_26:
        /*00d8*/ 	.byte	0x04, 0x1c
        /*00da*/ 	.short	(.L_28 - .L_27)


	//   ....[0]....
.L_27:
        /*00dc*/ 	.word	0x000005c0


	//   ....[1]....
        /*00e0*/ 	.word	0x000005e0


	//----- nvinfo : EIATTR_REQNTID
	.align		4
.L_28:
        /*00e4*/ 	.byte	0x04, 0x10
        /*00e6*/ 	.short	(.L_30 - .L_29)
.L_29:
        /*00e8*/ 	.word	0x00000040
        /*00ec*/ 	.word	0x00000001
        /*00f0*/ 	.word	0x00000001


	//----- nvinfo : EIATTR_CBANK_PARAM_SIZE
	.align		4
.L_30:
        /*00f4*/ 	.byte	0x03, 0x19
        /*00f6*/ 	.short	0x0028


	//----- nvinfo : EIATTR_PARAM_CBANK
	.align		4
        /*00f8*/ 	.byte	0x04, 0x0a
        /*00fa*/ 	.short	(.L_32 - .L_31)
	.align		4
.L_31:
        /*00fc*/ 	.word	index@(.nv.constant0.triton_per_fused_native_group_norm_38)
        /*0100*/ 	.short	0x0210
        /*0102*/ 	.short	0x0028


	//----- nvinfo : EIATTR_SW_WAR
	.align		4
.L_32:
        /*0104*/ 	.byte	0x04, 0x36
        /*0106*/ 	.short	(.L_34 - .L_33)
.L_33:
        /*0108*/ 	.word	0x00000008
.L_34:


//--------------------- .nv.callgraph             --------------------------
	.section	.nv.callgraph,"",@"SHT_CUDA_CALLGRAPH"
	.align	4
	.sectionentsize	8
	.align		4
        /*0000*/ 	.word	0x00000000
	.align		4
        /*0004*/ 	.word	0xffffffff
	.align		4
        /*0008*/ 	.word	0x00000000
	.align		4
        /*000c*/ 	.word	0xfffffffe
	.align		4
        /*0010*/ 	.word	0x00000000
	.align		4
        /*0014*/ 	.word	0xfffffffd
	.align		4
        /*0018*/ 	.word	0x00000000
	.align		4
        /*001c*/ 	.word	0xfffffffc


//--------------------- .nv.constant4             --------------------------
	.section	.nv.constant4,"a",@progbits
	.align	8
	.align		8
.nv.constant4:
        /*0000*/ 	.dword	_$_str


//--------------------- .text.triton_per_fused_native_group_norm_38 --------------------------
	.section	.text.triton_per_fused_native_group_norm_38,"ax",@progbits
	.sectionflags	@"SHF_BARRIERS=1"
	.align	128
        .global         triton_per_fused_native_group_norm_38
        .type           triton_per_fused_native_group_norm_38,@function
        .size           triton_per_fused_native_group_norm_38,(.L_x_1 - triton_per_fused_native_group_norm_38)
        .other          triton_per_fused_native_group_norm_38,@"STO_CUDA_ENTRY STV_DEFAULT"
triton_per_fused_native_group_norm_38:
.text.triton_per_fused_native_group_norm_38:
[----:B------:R-:W0:Y:S02]  /*0000*/  LDC R1, c[0x0][0x28] ;  /* 0x00000a00ff017b82 */ /* 0x000e240000000800 */
[----:B------:R-:W1:Y:S01]  /*0010*/  S2R R0, SR_CTAID.X ;  /* 0x0000000000007919 */ /* 0x000e620000002500 */
[----:B------:R-:W2:Y:S01]  /*0020*/  LDC.64 R2, c[0x0][0x210] ;  /* 0x00008400ff027b82 */ /* 0x000ea20000000a00 */
[----:B------:R-:W-:Y:S01]  /*0030*/  ULDC.64 UR6, c[0x0][0x208] ;  /* 0x0000820000067ab9 */ /* 0x000fe20000000a00 */
[----:B------:R-:W3:Y:S01]  /*0040*/  S2R R12, SR_TID.X ;  /* 0x00000000000c7919 */ /* 0x000ee20000002100 */
[----:B-1----:R-:W-:Y:S02]  /*0050*/  SHF.R.S32.HI R5, RZ, 0x1f, R0 ;  /* 0x0000001fff057819 */ /* 0x002fe40000011400 */
[C---:B---3--:R-:W-:Y:S02]  /*0060*/  SHF.L.U32 R4, R12.reuse, 0x7, RZ ;  /* 0x000000070c047819 */ /* 0x048fe400000006ff */
[----:B------:R-:W-:Y:S02]  /*0070*/  LEA.HI R5, R5, R0, RZ, 0x5 ;  /* 0x0000000005057211 */ /* 0x000fe400078f28ff */
[----:B------:R-:W-:-:S02]  /*0080*/  SHF.L.U32 R9, R12, 0x2, RZ ;  /* 0x000000020c097819 */ /* 0x000fc400000006ff */
[----:B------:R-:W-:Y:S02]  /*0090*/  LOP3.LUT R4, R4, 0x1800, RZ, 0xc0, !PT ;  /* 0x0000180004047812 */ /* 0x000fe400078ec0ff */
[C---:B------:R-:W-:Y:S02]  /*00a0*/  LOP3.LUT R7, R5.reuse, 0x3ffffe0, RZ, 0xc0, !PT ;  /* 0x03ffffe005077812 */ /* 0x040fe400078ec0ff */
[----:B------:R-:W-:Y:S02]  /*00b0*/  LOP3.LUT R4, R4, 0x3c, R9, 0xf8, !PT ;  /* 0x0000003c04047812 */ /* 0x000fe400078ef809 */
[----:B------:R-:W-:Y:S02]  /*00c0*/  SHF.L.U32 R5, R5, 0x8, RZ ;  /* 0x0000000805057819 */ /* 0x000fe400000006ff */
[----:B------:R-:W-:Y:S02]  /*00d0*/  IADD3 R7, -R7, R0, RZ ;  /* 0x0000000007077210 */ /* 0x000fe40007ffe1ff */
[----:B------:R-:W-:-:S02]  /*00e0*/  LOP3.LUT R5, R5, 0xffffe000, RZ, 0xc0, !PT ;  /* 0xffffe00005057812 */ /* 0x000fc400078ec0ff */
[----:B------:R-:W-:-:S04]  /*00f0*/  LEA R4, R7, R4, 0x6 ;  /* 0x0000000407047211 */ /* 0x000fc800078e30ff */
[----:B------:R-:W-:-:S05]  /*0100*/  IADD3 R5, R5, R4, RZ ;  /* 0x0000000405057210 */ /* 0x000fca0007ffe0ff */
[----:B--2---:R-:W-:-:S05]  /*0110*/  IMAD.WIDE R2, R5, 0x4, R2 ;  /* 0x0000000405027825 */ /* 0x004fca00078e0202 */
[----:B------:R-:W2:Y:S01]  /*0120*/  LDG.E.128 R4, desc[UR6][R2.64] ;  /* 0x0000000602047981 */ /* 0x000ea2000c1e1d00 */
[----:B------:R-:W1:Y:S01]  /*0130*/  S2UR UR5, SR_CgaCtaId ;  /* 0x00000000000579c3 */ /* 0x000e620000008800 */
[C---:B------:R-:W-:Y:S01]  /*0140*/  LOP3.LUT P1, RZ, R12.reuse, 0x1f, RZ, 0xc0, !PT ;  /* 0x0000001f0cff7812 */ /* 0x040fe2000782c0ff */
[----:B------:R-:W-:Y:S01]  /*0150*/  UMOV UR4, 0x400 ;  /* 0x0000040000047882 */ /* 0x000fe20000000000 */
[----:B------:R-:W-:Y:S01]  /*0160*/  ISETP.GE.AND P2, PT, R12, 0x2, PT ;  /* 0x000000020c00780c */ /* 0x000fe20003f46270 */
[----:B-1----:R-:W-:Y:S01]  /*0170*/  UPRMT UR4, UR5, 0x654, UR4 ;  /* 0x0000065405047896 */ /* 0x002fe20008000004 */
[----:B--2---:R-:W-:-:S04]  /*0180*/  FADD R11, R4, R5 ;  /* 0x00000005040b7221 */ /* 0x004fc80000000000 */
[----:B------:R-:W-:-:S04]  /*0190*/  FADD R14, R6, R11 ;  /* 0x0000000b060e7221 */ /* 0x000fc80000000000 */
[----:B------:R-:W-:-:S05]  /*01a0*/  FADD R14, R7, R14 ;  /* 0x0000000e070e7221 */ /* 0x000fca0000000000 */
[----:B------:R-:W1:Y:S02]  /*01b0*/  SHFL.BFLY PT, R11, R14, 0x10, 0x1f ;  /* 0x0e001f000e0b7f89 */ /* 0x000e6400000e0000 */
[----:B-1----:R-:W-:-:S05]  /*01c0*/  FADD R11, R14, R11 ;  /* 0x0000000b0e0b7221 */ /* 0x002fca0000000000 */
[----:B------:R-:W1:Y:S02]  /*01d0*/  SHFL.BFLY PT, R16, R11, 0x8, 0x1f ;  /* 0x0d001f000b107f89 */ /* 0x000e6400000e0000 */
[----:B-1----:R-:W-:Y:S01]  /*01e0*/  FADD R16, R11, R16 ;  /* 0x000000100b107221 */ /* 0x002fe20000000000 */
[----:B------:R-:W-:-:S04]  /*01f0*/  SHF.R.U32.HI R11, RZ, 0x3, R12 ;  /* 0x00000003ff0b7819 */ /* 0x000fc8000001160c */
[----:B------:R-:W1:Y:S02]  /*0200*/  SHFL.BFLY PT, R13, R16, 0x4, 0x1f ;  /* 0x0c801f00100d7f89 */ /* 0x000e6400000e0000 */
[----:B-1----:R-:W-:-:S05]  /*0210*/  FADD R13, R16, R13 ;  /* 0x0000000d100d7221 */ /* 0x002fca0000000000 */
[----:B------:R-:W1:Y:S02]  /*0220*/  SHFL.BFLY PT, R18, R13, 0x2, 0x1f ;  /* 0x0c401f000d127f89 */ /* 0x000e6400000e0000 */
[----:B-1----:R-:W-:Y:S01]  /*0230*/  FADD R18, R13, R18 ;  /* 0x000000120d127221 */ /* 0x002fe20000000000 */
[----:B------:R-:W-:-:S04]  /*0240*/  LOP3.LUT R13, R12, 0x1, RZ, 0xc0, !PT ;  /* 0x000000010c0d7812 */ /* 0x000fc800078ec0ff */
[----:B------:R-:W1:Y:S01]  /*0250*/  SHFL.BFLY PT, R3, R18, 0x1, 0x1f ;  /* 0x0c201f0012037f89 */ /* 0x000e6200000e0000 */
[----:B------:R-:W-:-:S04]  /*0260*/  ISETP.NE.U32.AND P0, PT, R13, 0x1, PT ;  /* 0x000000010d00780c */ /* 0x000fc80003f05070 */
[----:B------:R-:W-:Y:S01]  /*0270*/  ISETP.LT.AND P0, PT, R12, 0x2, P0 ;  /* 0x000000020c00780c */ /* 0x000fe20000701270 */
[----:B-1----:R-:W-:Y:S01]  /*0280*/  FADD R2, R18, R3 ;  /* 0x0000000312027221 */ /* 0x002fe20000000000 */
[----:B------:R-:W-:-:S05]  /*0290*/  LOP3.LUT R3, R11, 0x4, RZ, 0xc0, !PT ;  /* 0x000000040b037812 */ /* 0x000fca00078ec0ff */
[----:B------:R-:W-:Y:S01]  /*02a0*/  @!P1 STS [R3+UR4], R2 ;  /* 0x0000000203009988 */ /* 0x000fe20008000804 */
[----:B------:R-:W-:Y:S06]  /*02b0*/  BAR.SYNC.DEFER_BLOCKING 0x0 ;  /* 0x0000000000007b1d */ /* 0x000fec0000010000 */
[----:B------:R-:W1:Y:S04]  /*02c0*/  @!P2 LDS R10, [R9+UR4] ;  /* 0x00000004090aa984 */ /* 0x000e680008000800 */
[----:B-1----:R-:W1:Y:S02]  /*02d0*/  SHFL.BFLY PT, R11, R10, 0x1, 0x1f ;  /* 0x0c201f000a0b7f89 */ /* 0x002e6400000e0000 */
[----:B-1----:R-:W-:-:S05]  /*02e0*/  FADD R14, R10, R11 ;  /* 0x0000000b0a0e7221 */ /* 0x002fca0000000000 */
[----:B------:R-:W-:Y:S01]  /*02f0*/  @P0 STS [R9+UR4], R14 ;  /* 0x0000000e09000988 */ /* 0x000fe20008000804 */
[----:B------:R-:W-:Y:S06]  /*0300*/  BAR.SYNC.DEFER_BLOCKING 0x0 ;  /* 0x0000000000007b1d */ /* 0x000fec0000010000 */
[----:B------:R-:W1:Y:S02]  /*0310*/  LDS R11, [UR4] ;  /* 0x00000004ff0b7984 */ /* 0x000e640008000800 */
[----:B-1----:R-:W-:-:S04]  /*0320*/  FADD R2, RZ, R11 ;  /* 0x0000000bff027221 */ /* 0x002fc80000000000 */
[----:B------:R-:W-:-:S04]  /*0330*/  FMUL R2, R2, 0.00390625 ;  /* 0x3b80000002027820 */ /* 0x000fc80000400000 */
[--C-:B------:R-:W-:Y:S01]  /*0340*/  FADD R5, R5, -R2.reuse ;  /* 0x8000000205057221 */ /* 0x100fe20000000000 */
[--C-:B------:R-:W-:Y:S01]  /*0350*/  FADD R4, R4, -R2.reuse ;  /* 0x8000000204047221 */ /* 0x100fe20000000000 */
[--C-:B------:R-:W-:Y:S01]  /*0360*/  FADD R6, R6, -R2.reuse ;  /* 0x8000000206067221 */ /* 0x100fe20000000000 */
[----:B------:R-:W-:Y:S01]  /*0370*/  FADD R7, R7, -R2 ;  /* 0x8000000207077221 */ /* 0x000fe20000000000 */
[----:B------:R-:W-:-:S04]  /*0380*/  FMUL R5, R5, R5 ;  /* 0x0000000505057220 */ /* 0x000fc80000400000 */
[----:B------:R-:W-:-:S04]  /*0390*/  FFMA R5, R4, R4, R5 ;  /* 0x0000000404057223 */ /* 0x000fc80000000005 */
[----:B------:R-:W-:-:S04]  /*03a0*/  FFMA R6, R6, R6, R5 ;  /* 0x0000000606067223 */ /* 0x000fc80000000005 */
[----:B------:R-:W-:-:S05]  /*03b0*/  FFMA R6, R7, R7, R6 ;  /* 0x0000000707067223 */ /* 0x000fca0000000006 */
[----:B------:R-:W1:Y:S02]  /*03c0*/  SHFL.BFLY PT, R5, R6, 0x10, 0x1f ;  /* 0x0e001f0006057f89 */ /* 0x000e6400000e0000 */
[----:B-1----:R-:W-:-:S05]  /*03d0*/  FADD R5, R6, R5 ;  /* 0x0000000506057221 */ /* 0x002fca0000000000 */
[----:B------:R-:W1:Y:S02]  /*03e0*/  SHFL.BFLY PT, R4, R5, 0x8, 0x1f ;  /* 0x0d001f0005047f89 */ /* 0x000e6400000e0000 */
[----:B-1----:R-:W-:-:S05]  /*03f0*/  FADD R4, R5, R4 ;  /* 0x0000000405047221 */ /* 0x002fca0000000000 */
[----:B------:R-:W1:Y:S02]  /*0400*/  SHFL.BFLY PT, R7, R4, 0x4, 0x1f ;  /* 0x0c801f0004077f89 */ /* 0x000e6400000e0000 */
[----:B-1----:R-:W-:-:S05]  /*0410*/  FADD R7, R4, R7 ;  /* 0x0000000704077221 */ /* 0x002fca0000000000 */
[----:B------:R-:W1:Y:S02]  /*0420*/  SHFL.BFLY PT, R10, R7, 0x2, 0x1f ;  /* 0x0c401f00070a7f89 */ /* 0x000e6400000e0000 */
[----:B-1----:R-:W-:Y:S02]  /*0430*/  FADD R10, R7, R10 ;  /* 0x0000000a070a7221 */ /* 0x002fe40000000000 */
[----:B------:R-:W1:Y:S03]  /*0440*/  LDC.64 R6, c[0x0][0x218] ;  /* 0x00008600ff067b82 */ /* 0x000e660000000a00 */
[----:B------:R-:W2:Y:S01]  /*0450*/  SHFL.BFLY PT, R11, R10, 0x1, 0x1f ;  /* 0x0c201f000a0b7f89 */ /* 0x000ea200000e0000 */
[----:B-1----:R-:W-:-:S04]  /*0460*/  IMAD.WIDE R6, R0, 0x4, R6 ;  /* 0x0000000400067825 */ /* 0x002fc800078e0206 */
[----:B--2---:R-:W-:Y:S01]  /*0470*/  FADD R14, R10, R11 ;  /* 0x0000000b0a0e7221 */ /* 0x004fe20000000000 */
[----:B------:R-:W-:Y:S08]  /*0480*/  BAR.SYNC.DEFER_BLOCKING 0x0 ;  /* 0x0000000000007b1d */ /* 0x000ff00000010000 */
[----:B------:R-:W1:Y:S01]  /*0490*/  LDC.64 R10, c[0x0][0x220] ;  /* 0x00008800ff0a7b82 */ /* 0x000e620000000a00 */
[----:B------:R2:W-:Y:S07]  /*04a0*/  @!P1 STS [R3+UR4], R14 ;  /* 0x0000000e03009988 */ /* 0x0005ee0008000804 */
[----:B------:R-:W-:Y:S01]  /*04b0*/  BAR.SYNC.DEFER_BLOCKING 0x0 ;  /* 0x0000000000007b1d */ /* 0x000fe20000010000 */
[----:B--2---:R-:W-:-:S05]  /*04c0*/  HFMA2.MMA R14, -RZ, RZ, 0.9375, 0 ;  /* 0x3b800000ff0e7435 */ /* 0x004fca00000001ff */
[----:B------:R-:W2:Y:S04]  /*04d0*/  @!P2 LDS R8, [R9+UR4] ;  /* 0x000000040908a984 */ /* 0x000ea80008000800 */
[----:B--2---:R-:W2:Y:S02]  /*04e0*/  SHFL.BFLY PT, R5, R8, 0x1, 0x1f ;  /* 0x0c201f0008057f89 */ /* 0x004ea400000e0000 */
[----:B--2---:R-:W-:Y:S02]  /*04f0*/  FADD R16, R8, R5 ;  /* 0x0000000508107221 */ /* 0x004fe40000000000 */
[----:B------:R-:W2:Y:S03]  /*0500*/  LDC.64 R4, c[0x0][0x228] ;  /* 0x00008a00ff047b82 */ /* 0x000ea60000000a00 */
[----:B------:R1:W-:Y:S05]  /*0510*/  @P0 STS [R9+UR4], R16 ;  /* 0x0000001009000988 */ /* 0x0003ea0008000804 */
[----:B------:R-:W-:Y:S01]  /*0520*/  BAR.SYNC.DEFER_BLOCKING 0x0 ;  /* 0x0000000000007b1d */ /* 0x000fe20000010000 */
[----:B------:R-:W-:Y:S01]  /*0530*/  LOP3.LUT P0, RZ, R12, 0x3f, RZ, 0xc0, !PT ;  /* 0x0000003f0cff7812 */ /* 0x000fe2000780c0ff */
[----:B-1----:R-:W-:-:S04]  /*0540*/  IMAD.WIDE R8, R0, 0x4, R10 ;  /* 0x0000000400087825 */ /* 0x002fc800078e020a */
[----:B--2---:R-:W-:Y:S01]  /*0550*/  IMAD.WIDE R4, R0, 0x4, R4 ;  /* 0x0000000400047825 */ /* 0x004fe200078e0204 */
[----:B------:R-:W1:Y:S03]  /*0560*/  LDS R13, [UR4] ;  /* 0x00000004ff0d7984 */ /* 0x000e660008000800 */
[----:B-1----:R-:W-:-:S04]  /*0570*/  FADD R13, RZ, R13 ;  /* 0x0000000dff0d7221 */ /* 0x002fc80000000000 */
[----:B------:R-:W-:-:S06]  /*0580*/  FFMA R3, R13, R14, 9.9999997473787516356e-06 ;  /* 0x3727c5ac0d037423 */ /* 0x000fcc000000000e */
[----:B------:R-:W1:Y:S02]  /*0590*/  MUFU.RSQ R3, R3 ;  /* 0x0000000300037308 */ /* 0x000e640000001400 */
[----:B-1----:R1:W-:Y:S04]  /*05a0*/  @!P0 STG.E desc[UR6][R4.64], R3 ;  /* 0x0000000304008986 */ /* 0x0023e8000c101906 */
[----:B------:R1:W-:Y:S01]  /*05b0*/  @!P0 STG.E desc[UR6][R6.64], R2 ;  /* 0x0000000206008986 */ /* 0x0003e2000c101906 */
[----:B------:R-:W-:Y:S05]  /*05c0*/  @P0 EXIT ;  /* 0x000000000000094d */ /* 0x000fea0003800000 */
[----:B------:R-:W-:Y:S01]  /*05d0*/  STG.E desc[UR6][R8.64], R13 ;  /* 0x0000000d08007986 */ /* 0x000fe2000c101906 */
[----:B------:R-:W-:Y:S05]  /*05e0*/  EXIT ;  /* 0x000000000000794d */ /* 0x000fea0003800000 */
.L_x_0:
[----:B------:R-:W-:-:S00]  /*05f0*/  BRA `(.L_x_0) ;  /* 0xfffffffc00fc7947 */ /* 0x000fc0000383ffff */
[----:B------:R-:W-:-:S00]  /*0600*/  NOP ;  /* 0x0000000000007918 */ /* 0x000fc00000000000 */
[----:B------:R-:W-:-:S00]  /*0610*/  NOP ;  /* 0x0000000000007918 */ /* 0x000fc00000000000 */
[----:B------:R-:W-:-:S00]  /*0620*/  NOP ;  /* 0x0000000000007918 */ /* 0x000fc00000000000 */
[----:B------:R-:W-:-:S00]  /*0630*/  NOP ;  /* 0x0000000000007918 */ /* 0x000fc00000000000 */
[----:B------:R-:W-:-:S00]  /*0640*/  NOP ;  /* 0x0000000000007918 */ /* 0x000fc00000000000 */
[----:B------:R-:W-:-:S00]  /*0650*/  NOP ;  /* 0x0000000000007918 */ /* 0x000fc00000000000 */
[----:B------:R-:W-:-:S00]  /*0660*/  NOP ;  /* 0x0000000000007918 */ /* 0x000fc00000000000 */
[----:B------:R-:W-:-:S00]  /*0670*/  NOP ;  /* 0x0000000000007918 */ /* 0x000fc00000000000 */
.L_x_1:


//--------------------- .nv.global.init           --------------------------
	.section	.nv.global.init,"aw",@progbits
.nv.global.init:
	.type		_$_str,@object
	.size		_$_str,(.L_0 - _$_str)
_$_str:
        /*0000*/ 	.byte	0x5f, 0x5f, 0x43, 0x55, 0x44, 0x41, 0x5f, 0x46, 0x54, 0x5a, 0x00
.L_0:


//--------------------- .nv.shared.triton_per_fused_native_group_norm_38 --------------------------
	.section	.nv.shared.triton_per_fused_native_group_norm_38,"aw",@nobits
	.sectionflags	@""
	.align	16
	.zero		1024


//--------------------- .nv.constant0.triton_per_fused_native_group_norm_38 --------------------------
	.section	.nv.constant0.triton_per_fused_native_group_norm_38,"a",@progbits
	.sectionflags	@""
	.align	4
.nv.constant0.triton_per_fused_native_group_norm_38:
	.zero		568
